	.headerflags	@"EF_CUDA_TEXMODE_UNIFIED EF_CUDA_64BIT_ADDRESS EF_CUDA_ACCELERATORS EF_CUDA_SM90 EF_CUDA_VIRTUAL_SM(EF_CUDA_SM90)"
	.elftype	@"ET_EXEC"


//--------------------- .nv.info                  --------------------------
	.section	.nv.info,"",@"SHT_CUDA_INFO"
	.align	4


	//----- nvinfo : EIATTR_REGCOUNT
	.align		4
        /*0000*/ 	.byte	0x04, 0x2f
        /*0002*/ 	.short	(.L_1 - .L_0)
	.align		4
.L_0:
        /*0004*/ 	.word	index@(triton_per_fused_native_group_norm_8)
        /*0008*/ 	.word	0x0000001a


	//----- nvinfo : EIATTR_MIN_STACK_SIZE
	.align		4
.L_1:
        /*000c*/ 	.byte	0x04, 0x12
        /*000e*/ 	.short	(.L_3 - .L_2)
	.align		4
.L_2:
        /*0010*/ 	.word	index@(triton_per_fused_native_group_norm_8)
        /*0014*/ 	.word	0x00000000


	//----- nvinfo : EIATTR_FRAME_SIZE
	.align		4
.L_3:
        /*0018*/ 	.byte	0x04, 0x11
        /*001a*/ 	.short	(.L_5 - .L_4)
	.align		4
.L_4:
        /*001c*/ 	.word	index@(triton_per_fused_native_group_norm_8)
        /*0020*/ 	.word	0x00000000


	//----- nvinfo : EIATTR_MIN_STACK_SIZE
	.align		4
.L_5:
        /*0024*/ 	.byte	0x04, 0x12
        /*0026*/ 	.short	(.L_7 - .L_6)
	.align		4
.L_6:
        /*0028*/ 	.word	index@(triton_per_fused_native_group_norm_8)
        /*002c*/ 	.word	0x00000000
.L_7:


//--------------------- .nv.info.triton_per_fused_native_group_norm_8 --------------------------
	.section	.nv.info.triton_per_fused_native_group_norm_8,"",@"SHT_CUDA_INFO"
	.sectionflags	@""
	.align	4


	//----- nvinfo : EIATTR_CUDA_API_VERSION
	.align		4
        /*0000*/ 	.byte	0x04, 0x37
        /*0002*/ 	.short	(.L_9 - .L_8)
.L_8:
        /*0004*/ 	.word	0x0000007c


	//----- nvinfo : EIATTR_KPARAM_INFO
	.align		4
.L_9:
        /*0008*/ 	.byte	0x04, 0x17
        /*000a*/ 	.short	(.L_11 - .L_10)
.L_10:
        /*000c*/ 	.word	0x00000000
        /*0010*/ 	.short	0x0006
        /*0012*/ 	.short	0x002c
        /*0014*/ 	.byte	0x00, 0xf0, 0x11, 0x00


	//----- nvinfo : EIATTR_KPARAM_INFO
	.align		4
.L_11:
        /*0018*/ 	.byte	0x04, 0x17
        /*001a*/ 	.short	(.L_13 - .L_12)
.L_12:
        /*001c*/ 	.word	0x00000000
        /*0020*/ 	.short	0x0005
        /*0022*/ 	.short	0x0028
        /*0024*/ 	.byte	0x00, 0xf0, 0x11, 0x00


	//----- nvinfo : EIATTR_KPARAM_INFO
	.align		4
.L_13:
        /*0028*/ 	.byte	0x04, 0x17
        /*002a*/ 	.short	(.L_15 - .L_14)
.L_14:
        /*002c*/ 	.word	0x00000000
        /*0030*/ 	.short	0x0004
        /*0032*/ 	.short	0x0020
        /*0034*/ 	.byte	0x00, 0xf4, 0x21, 0x00


	//----- nvinfo : EIATTR_KPARAM_INFO
	.align		4
.L_15:
        /*0038*/ 	.byte	0x04, 0x17
        /*003a*/ 	.short	(.L_17 - .L_16)
.L_16:
        /*003c*/ 	.word	0x00000000
        /*0040*/ 	.short	0x0003
        /*0042*/ 	.short	0x0018
        /*0044*/ 	.byte	0x00, 0xf4, 0x21, 0x00


	//----- nvinfo : EIATTR_KPARAM_INFO
	.align		4
.L_17:
        /*0048*/ 	.byte	0x04, 0x17
        /*004a*/ 	.short	(.L_19 - .L_18)
.L_18:
        /*004c*/ 	.word	0x00000000
        /*0050*/ 	.short	0x0002
        /*0052*/ 	.short	0x0010
        /*0054*/ 	.byte	0x00, 0xf4, 0x21, 0x00


	//----- nvinfo : EIATTR_KPARAM_INFO
	.align		4
.L_19:
        /*0058*/ 	.byte	0x04, 0x17
        /*005a*/ 	.short	(.L_21 - .L_20)
.L_20:
        /*005c*/ 	.word	0x00000000
        /*0060*/ 	.short	0x0001
        /*0062*/ 	.short	0x0008
        /*0064*/ 	.byte	0x00, 0xf4, 0x21, 0x00


	//----- nvinfo : EIATTR_KPARAM_INFO
	.align		4
.L_21:
        /*0068*/ 	.byte	0x04, 0x17
        /*006a*/ 	.short	(.L_23 - .L_22)
.L_22:
        /*006c*/ 	.word	0x00000000
        /*0070*/ 	.short	0x0000
        /*0072*/ 	.short	0x0000
        /*0074*/ 	.byte	0x00, 0xf4, 0x21, 0x00


	//----- nvinfo : EIATTR_SPARSE_MMA_MASK
	.align		4
.L_23:
        /*0078*/ 	.byte	0x03, 0x50
        /*007a*/ 	.short	0x0000


	//----- nvinfo : EIATTR_MAXREG_COUNT
	.align		4
        /*007c*/ 	.byte	0x03, 0x1b
        /*007e*/ 	.short	0x00ff


	//----- nvinfo : EIATTR_COOP_GROUP_MASK_REGIDS
	.align		4
        /*0080*/ 	.byte	0x04, 0x29
        /*0082*/ 	.short	(.L_25 - .L_24)


	//   ....[0]....
.L_24:
        /*0084*/ 	.word	0xffffffff


	//   ....[1]....
        /*0088*/ 	.word	0xffffffff


	//   ....[2]....
        /*008c*/ 	.word	0xffffffff


	//   ....[3]....
        /*0090*/ 	.word	0xffffffff


	//   ....[4]....
        /*0094*/ 	.word	0xffffffff


	//   ....[5]....
        /*0098*/ 	.word	0xffffffff


	//   ....[6]....
        /*009c*/ 	.word	0xffffffff


	//   ....[7]....
        /*00a0*/ 	.word	0xffffffff


	//   ....[8]....
        /*00a4*/ 	.word	0xffffffff


	//   ....[9]....
        /*00a8*/ 	.word	0xffffffff


	//----- nvinfo : EIATTR_COOP_GROUP_INSTR_OFFSETS
	.align		4
.L_25:
        /*00ac*/ 	.byte	0x04, 0x28
        /*00ae*/ 	.short	(.L_27 - .L_26)


	//   ....[0]....
.L_26:
        /*00b0*/ 	.word	0x00000520


	//   ....[1]....
        /*00b4*/ 	.word	0x00000550


	//   ....[2]....
        /*00b8*/ 	.word	0x000005e0


	//   ....[3]....
        /*00bc*/ 	.word	0x00000600


	//   ....[4]....
        /*00c0*/ 	.word	0x00000620


	//   ....[5]....
        /*00c4*/ 	.word	0x00000710


	//   ....[6]....
        /*00c8*/ 	.word	0x00000730


	//   ....[7]....
        /*00cc*/ 	.word	0x000007a0


	//   ....[8]....
        /*00d0*/ 	.word	0x000007c0


	//   ....[9]....
        /*00d4*/ 	.word	0x000007e0


	//----- nvinfo : EIATTR_EXIT_INSTR_OFFSETS
	.align		4
.L_27:
        /*00d8*/ 	.byte	0x04, 0x1c
        /*00da*/ 	.short	(.L_29 - .L_28)


	//   ....[0]....
.L_28:
        /*00dc*/ 	.word	0x000008c0


	//   ....[1]....
        /*00e0*/ 	.word	0x000008f0


	//----- nvinfo : EIATTR_REQNTID
	.align		4
.L_29:
        /*00e4*/ 	.byte	0x04, 0x10
        /*00e6*/ 	.short	(.L_31 - .L_30)
.L_30:
        /*00e8*/ 	.word	0x00000100
        /*00ec*/ 	.word	0x00000001
        /*00f0*/ 	.word	0x00000001


	//----- nvinfo : EIATTR_CBANK_PARAM_SIZE
	.align		4
.L_31:
        /*00f4*/ 	.byte	0x03, 0x19
        /*00f6*/ 	.short	0x0030


	//----- nvinfo : EIATTR_PARAM_CBANK
	.align		4
        /*00f8*/ 	.byte	0x04, 0x0a
        /*00fa*/ 	.short	(.L_33 - .L_32)
	.align		4
.L_32:
        /*00fc*/ 	.word	index@(.nv.constant0.triton_per_fused_native_group_norm_8)
        /*0100*/ 	.short	0x0210
        /*0102*/ 	.short	0x0030


	//----- nvinfo : EIATTR_SW_WAR
	.align		4
.L_33:
        /*0104*/ 	.byte	0x04, 0x36
        /*0106*/ 	.short	(.L_35 - .L_34)
.L_34:
        /*0108*/ 	.word	0x00000008
.L_35:


//--------------------- .nv.callgraph             --------------------------
	.section	.nv.callgraph,"",@"SHT_CUDA_CALLGRAPH"
	.align	4
	.sectionentsize	8
	.align		4
        /*0000*/ 	.word	0x00000000
	.align		4
        /*0004*/ 	.word	0xffffffff
	.align		4
        /*0008*/ 	.word	0x00000000
	.align		4
        /*000c*/ 	.word	0xfffffffe
	.align		4
        /*0010*/ 	.word	0x00000000
	.align		4
        /*0014*/ 	.word	0xfffffffd
	.align		4
        /*0018*/ 	.word	0x00000000
	.align		4
        /*001c*/ 	.word	0xfffffffc


//--------------------- .text.triton_per_fused_native_group_norm_8 --------------------------
	.section	.text.triton_per_fused_native_group_norm_8,"ax",@progbits
	.sectionflags	@"SHF_BARRIERS=1"
	.align	128
        .global         triton_per_fused_native_group_norm_8
        .type           triton_per_fused_native_group_norm_8,@function
        .size           triton_per_fused_native_group_norm_8,(.L_x_1 - triton_per_fused_native_group_norm_8)
        .other          triton_per_fused_native_group_norm_8,@"STO_CUDA_ENTRY STV_DEFAULT"
triton_per_fused_native_group_norm_8:
.text.triton_per_fused_native_group_norm_8:
[----:B------:R-:W0:Y:S01]  /*0000*/  LDC R1, c[0x0][0x28] ;  /* 0x00000a00ff017b82 */ /* 0x000e220000000800 */
[----:B------:R-:W1:Y:S01]  /*0010*/  S2R R14, SR_TID.X ;  /* 0x00000000000e7919 */ /* 0x000e620000002100 */
[----:B------:R-:W-:Y:S01]  /*0020*/  ULDC.64 UR6, c[0x0][0x208] ;  /* 0x0000820000067ab9 */ /* 0x000fe20000000a00 */
[----:B------:R-:W2:Y:S01]  /*0030*/  S2R R6, SR_CTAID.X ;  /* 0x0000000000067919 */ /* 0x000ea20000002500 */
[----:B-1----:R-:W-:Y:S02]  /*0040*/  LOP3.LUT R15, R14, 0x7, RZ, 0xc0, !PT ;  /* 0x000000070e0f7812 */ /* 0x002fe400078ec0ff */
[----:B--2---:R-:W-:-:S03]  /*0050*/  SHF.R.S32.HI R7, RZ, 0x1c, R6 ;  /* 0x0000001cff077819 */ /* 0x004fc60000011406 */
[----:B------:R-:W-:Y:S01]  /*0060*/  IMAD R0, R6, 0x8, R15 ;  /* 0x0000000806007824 */ /* 0x000fe200078e020f */
[----:B------:R-:W-:-:S04]  /*0070*/  SGXT R7, R7, 0x1 ;  /* 0x000000010707781a */ /* 0x000fc80000000200 */
[----:B------:R-:W-:Y:S02]  /*0080*/  SHF.R.S32.HI R3, RZ, 0x1f, R0 ;  /* 0x0000001fff037819 */ /* 0x000fe40000011400 */
[-C--:B------:R-:W-:Y:S02]  /*0090*/  LEA.HI R7, R7, R0.reuse, RZ, 0xc ;  /* 0x0000000007077211 */ /* 0x080fe400078f60ff */
[----:B------:R-:W-:-:S03]  /*00a0*/  LEA.HI R3, R3, R0, RZ, 0x6 ;  /* 0x0000000003037211 */ /* 0x000fc600078f30ff */
[----:B------:R-:W-:Y:S01]  /*00b0*/  IMAD.SHL.U32 R7, R7, 0x80, RZ ;  /* 0x0000008007077824 */ /* 0x000fe200078e00ff */
[----:B------:R-:W-:Y:S02]  /*00c0*/  SHF.R.S32.HI R2, RZ, 0x6, R3 ;  /* 0x00000006ff027819 */ /* 0x000fe40000011403 */
[----:B------:R-:W-:Y:S02]  /*00d0*/  LOP3.LUT R3, R3, 0x7fffffc0, RZ, 0xc0, !PT ;  /* 0x7fffffc003037812 */ /* 0x000fe400078ec0ff */
[----:B------:R-:W-:Y:S02]  /*00e0*/  LEA.HI R4, R2, R2, RZ, 0x6 ;  /* 0x0000000202047211 */ /* 0x000fe400078f30ff */
[----:B------:R-:W-:Y:S01]  /*00f0*/  LOP3.LUT R6, R7, 0xfff80000, RZ, 0xc0, !PT ;  /* 0xfff8000007067812 */ /* 0x000fe200078ec0ff */
[----:B------:R-:W-:Y:S01]  /*0100*/  IMAD.IADD R3, R0, 0x1, -R3 ;  /* 0x0000000100037824 */ /* 0x000fe200078e0a03 */
[----:B------:R-:W-:Y:S02]  /*0110*/  LOP3.LUT R5, R4, 0x1ffffc0, RZ, 0xc0, !PT ;  /* 0x01ffffc004057812 */ /* 0x000fe400078ec0ff */
[----:B------:R-:W-:-:S02]  /*0120*/  SHF.R.U32.HI R4, RZ, 0x3, R14 ;  /* 0x00000003ff047819 */ /* 0x000fc4000001160e */
[----:B------:R-:W-:Y:S01]  /*0130*/  LEA R6, R3, R6, 0x1 ;  /* 0x0000000603067211 */ /* 0x000fe200078e08ff */
[----:B------:R-:W-:Y:S01]  /*0140*/  IMAD.IADD R5, R2, 0x1, -R5 ;  /* 0x0000000102057824 */ /* 0x000fe200078e0a05 */
[----:B------:R-:W-:-:S04]  /*0150*/  SGXT.U32 R2, R4, 0x5 ;  /* 0x000000050402781a */ /* 0x000fc80000000000 */
[----:B------:R-:W-:Y:S02]  /*0160*/  SHF.L.U32 R9, R5, 0x7, RZ ;  /* 0x0000000705097819 */ /* 0x000fe400000006ff */
[----:B------:R-:W-:Y:S02]  /*0170*/  SHF.R.S32.HI R10, RZ, 0x18, R5 ;  /* 0x00000018ff0a7819 */ /* 0x000fe40000011405 */
[----:B------:R-:W-:Y:S01]  /*0180*/  LOP3.LUT R9, R9, R2, RZ, 0xfc, !PT ;  /* 0x0000000209097212 */ /* 0x000fe200078efcff */
[----:B------:R-:W1:Y:S01]  /*0190*/  LDC.64 R4, c[0x0][0x210] ;  /* 0x00008400ff047b82 */ /* 0x000e620000000a00 */
[----:B------:R-:W-:Y:S02]  /*01a0*/  SGXT R10, R10, 0x1 ;  /* 0x000000010a0a781a */ /* 0x000fe40000000200 */
[----:B------:R-:W-:Y:S02]  /*01b0*/  LOP3.LUT R7, R9, 0x20, RZ, 0xfc, !PT ;  /* 0x0000002009077812 */ /* 0x000fe400078efcff */
[----:B------:R-:W-:-:S02]  /*01c0*/  LEA.HI R11, R10, R9, RZ, 0xc ;  /* 0x000000090a0b7211 */ /* 0x000fc400078f60ff */
[----:B------:R-:W-:Y:S01]  /*01d0*/  LOP3.LUT R8, R9, 0x40, RZ, 0xfc, !PT ;  /* 0x0000004009087812 */ /* 0x000fe200078efcff */
[----:B------:R-:W2:Y:S01]  /*01e0*/  LDC.64 R2, c[0x0][0x218] ;  /* 0x00008600ff027b82 */ /* 0x000ea20000000a00 */
[----:B------:R-:W-:Y:S02]  /*01f0*/  LOP3.LUT R12, R11, 0x1fff000, RZ, 0xc0, !PT ;  /* 0x01fff0000b0c7812 */ /* 0x000fe400078ec0ff */
[C---:B------:R-:W-:Y:S02]  /*0200*/  LEA.HI R13, R10.reuse, R7, RZ, 0xc ;  /* 0x000000070a0d7211 */ /* 0x040fe400078f60ff */
[----:B------:R-:W-:Y:S01]  /*0210*/  LEA.HI R19, R10, R8, RZ, 0xc ;  /* 0x000000080a137211 */ /* 0x000fe200078f60ff */
[C---:B------:R-:W-:Y:S01]  /*0220*/  IMAD.IADD R12, R9.reuse, 0x1, -R12 ;  /* 0x00000001090c7824 */ /* 0x040fe200078e0a0c */
[----:B------:R-:W-:Y:S02]  /*0230*/  LOP3.LUT R9, R9, 0x60, RZ, 0xfc, !PT ;  /* 0x0000006009097812 */ /* 0x000fe400078efcff */
[----:B------:R-:W-:-:S02]  /*0240*/  LOP3.LUT R18, R13, 0x1fff000, RZ, 0xc0, !PT ;  /* 0x01fff0000d127812 */ /* 0x000fc400078ec0ff */
[----:B------:R-:W-:Y:S02]  /*0250*/  LOP3.LUT R21, R19, 0x1fff000, RZ, 0xc0, !PT ;  /* 0x01fff00013157812 */ /* 0x000fe400078ec0ff */
[----:B------:R-:W-:Y:S02]  /*0260*/  LEA.HI R23, R10, R9, RZ, 0xc ;  /* 0x000000090a177211 */ /* 0x000fe400078f60ff */
[-C--:B------:R-:W-:Y:S01]  /*0270*/  LEA.HI.SX32 R11, R11, R6.reuse, 0x14 ;  /* 0x000000060b0b7211 */ /* 0x080fe200078fa2ff */
[----:B------:R-:W-:Y:S01]  /*0280*/  IMAD.IADD R21, R8, 0x1, -R21 ;  /* 0x0000000108157824 */ /* 0x000fe200078e0a15 */
[----:B------:R-:W-:Y:S02]  /*0290*/  IADD3 R18, R7, -R18, RZ ;  /* 0x8000001207127210 */ /* 0x000fe40007ffe0ff */
[----:B------:R-:W-:Y:S01]  /*02a0*/  LEA.HI.SX32 R13, R13, R6, 0x14 ;  /* 0x000000060d0d7211 */ /* 0x000fe200078fa2ff */
[----:B------:R-:W-:Y:S01]  /*02b0*/  IMAD R11, R12, 0x80, R11 ;  /* 0x000000800c0b7824 */ /* 0x000fe200078e020b */
[----:B------:R-:W-:-:S02]  /*02c0*/  LOP3.LUT R8, R23, 0x1fff000, RZ, 0xc0, !PT ;  /* 0x01fff00017087812 */ /* 0x000fc400078ec0ff */
[-C--:B------:R-:W-:Y:S02]  /*02d0*/  LEA.HI.SX32 R10, R19, R6.reuse, 0x14 ;  /* 0x00000006130a7211 */ /* 0x080fe400078fa2ff */
[----:B------:R-:W-:Y:S01]  /*02e0*/  LEA R13, R18, R13, 0x7 ;  /* 0x0000000d120d7211 */ /* 0x000fe200078e38ff */
[----:B------:R-:W-:Y:S01]  /*02f0*/  IMAD.IADD R8, R9, 0x1, -R8 ;  /* 0x0000000109087824 */ /* 0x000fe200078e0a08 */
[----:B------:R-:W-:Y:S01]  /*0300*/  LEA.HI.SX32 R23, R23, R6, 0x14 ;  /* 0x0000000617177211 */ /* 0x000fe200078fa2ff */
[----:B------:R-:W-:Y:S02]  /*0310*/  IMAD R19, R21, 0x80, R10 ;  /* 0x0000008015137824 */ /* 0x000fe400078e020a */
[----:B-1----:R-:W-:Y:S01]  /*0320*/  IMAD.WIDE R20, R11, 0x4, R4 ;  /* 0x000000040b147825 */ /* 0x002fe200078e0204 */
[----:B------:R-:W-:-:S03]  /*0330*/  LEA R23, R8, R23, 0x7 ;  /* 0x0000001708177211 */ /* 0x000fc600078e38ff */
[----:B------:R-:W-:Y:S02]  /*0340*/  IMAD.WIDE R6, R13, 0x4, R4 ;  /* 0x000000040d067825 */ /* 0x000fe400078e0204 */
[----:B------:R-:W3:Y:S02]  /*0350*/  LDG.E.EL R20, desc[UR6][R20.64] ;  /* 0x0000000614147981 */ /* 0x000ee4000c2e1900 */
[--C-:B--2---:R-:W-:Y:S02]  /*0360*/  IMAD.WIDE R10, R11, 0x4, R2.reuse ;  /* 0x000000040b0a7825 */ /* 0x104fe400078e0202 */
[----:B------:R-:W2:Y:S02]  /*0370*/  LDG.E.EL R6, desc[UR6][R6.64] ;  /* 0x0000000606067981 */ /* 0x000ea4000c2e1900 */
[----:B------:R-:W-:Y:S02]  /*0380*/  IMAD.WIDE R12, R13, 0x4, R2 ;  /* 0x000000040d0c7825 */ /* 0x000fe400078e0202 */
[----:B------:R-:W3:Y:S02]  /*0390*/  LDG.E.EL R11, desc[UR6][R10.64] ;  /* 0x000000060a0b7981 */ /* 0x000ee4000c2e1900 */
[----:B------:R-:W-:-:S02]  /*03a0*/  IMAD.WIDE R8, R19, 0x4, R4 ;  /* 0x0000000413087825 */ /* 0x000fc400078e0204 */
[----:B------:R-:W2:Y:S02]  /*03b0*/  LDG.E.EL R13, desc[UR6][R12.64] ;  /* 0x000000060c0d7981 */ /* 0x000ea4000c2e1900 */
[----:B------:R-:W-:Y:S02]  /*03c0*/  IMAD.WIDE R18, R19, 0x4, R2 ;  /* 0x0000000413127825 */ /* 0x000fe400078e0202 */
[----:B------:R-:W4:Y:S02]  /*03d0*/  LDG.E.EL R8, desc[UR6][R8.64] ;  /* 0x0000000608087981 */ /* 0x000f24000c2e1900 */
[C---:B------:R-:W-:Y:S02]  /*03e0*/  IMAD.WIDE R4, R23.reuse, 0x4, R4 ;  /* 0x0000000417047825 */ /* 0x040fe400078e0204 */
[----:B------:R-:W4:Y:S02]  /*03f0*/  LDG.E.EL R19, desc[UR6][R18.64] ;  /* 0x0000000612137981 */ /* 0x000f24000c2e1900 */
[----:B------:R-:W-:-:S02]  /*0400*/  IMAD.WIDE R2, R23, 0x4, R2 ;  /* 0x0000000417027825 */ /* 0x000fc400078e0202 */
[----:B------:R-:W5:Y:S04]  /*0410*/  LDG.E.EL R4, desc[UR6][R4.64] ;  /* 0x0000000604047981 */ /* 0x000f68000c2e1900 */
[----:B------:R1:W5:Y:S01]  /*0420*/  LDG.E.EL R3, desc[UR6][R2.64] ;  /* 0x0000000602037981 */ /* 0x000362000c2e1900 */
[----:B------:R-:W1:Y:S01]  /*0430*/  S2UR UR5, SR_CgaCtaId ;  /* 0x00000000000579c3 */ /* 0x000e620000008800 */
[----:B------:R-:W-:Y:S01]  /*0440*/  UMOV UR4, 0x400 ;  /* 0x0000040000047882 */ /* 0x000fe20000000000 */
[----:B01----:R-:W-:-:S04]  /*0450*/  LOP3.LUT R2, R14, 0x1f, RZ, 0xc0, !PT ;  /* 0x0000001f0e027812 */ /* 0x003fc800078ec0ff */
[----:B------:R-:W-:Y:S01]  /*0460*/  ISETP.GE.U32.AND P1, PT, R2, 0x8, PT ;  /* 0x000000080200780c */ /* 0x000fe20003f26070 */
[----:B------:R-:W-:Y:S01]  /*0470*/  UPRMT UR4, UR5, 0x654, UR4 ;  /* 0x0000065405047896 */ /* 0x000fe20008000004 */
[----:B------:R-:W-:Y:S02]  /*0480*/  ISETP.GE.AND P2, PT, R14, 0x40, PT ;  /* 0x000000400e00780c */ /* 0x000fe40003f46270 */
[----:B------:R-:W-:-:S04]  /*0490*/  ISETP.NE.AND P0, PT, R15, RZ, PT ;  /* 0x000000ff0f00720c */ /* 0x000fc80003f05270 */
[----:B------:R-:W-:Y:S01]  /*04a0*/  ISETP.LT.AND P0, PT, R14, 0x40, !P0 ;  /* 0x000000400e00780c */ /* 0x000fe20004701270 */
[----:B---3--:R-:W-:Y:S01]  /*04b0*/  FADD R20, R20, R11 ;  /* 0x0000000b14147221 */ /* 0x008fe20000000000 */
[----:B--2---:R-:W-:-:S04]  /*04c0*/  FADD R7, R6, R13 ;  /* 0x0000000d06077221 */ /* 0x004fc80000000000 */
[----:B------:R-:W-:Y:S01]  /*04d0*/  FADD R9, R20, R7 ;  /* 0x0000000714097221 */ /* 0x000fe20000000000 */
[----:B----4-:R-:W-:-:S04]  /*04e0*/  FADD R8, R8, R19 ;  /* 0x0000001308087221 */ /* 0x010fc80000000000 */
[----:B------:R-:W-:Y:S01]  /*04f0*/  FADD R9, R8, R9 ;  /* 0x0000000908097221 */ /* 0x000fe20000000000 */
[----:B-----5:R-:W-:-:S04]  /*0500*/  FADD R6, R4, R3 ;  /* 0x0000000304067221 */ /* 0x020fc80000000000 */
[----:B------:R-:W-:-:S05]  /*0510*/  FADD R9, R6, R9 ;  /* 0x0000000906097221 */ /* 0x000fca0000000000 */
[----:B------:R-:W0:Y:S01]  /*0520*/  SHFL.BFLY PT, R10, R9, 0x10, 0x1f ;  /* 0x0e001f00090a7f89 */ /* 0x000e2200000e0000 */
[----:B------:R-:W-:Y:S01]  /*0530*/  SHF.R.U32.HI R3, RZ, 0x3, R14 ;  /* 0x00000003ff037819 */ /* 0x000fe2000001160e */
[----:B0-----:R-:W-:-:S05]  /*0540*/  FADD R10, R9, R10 ;  /* 0x0000000a090a7221 */ /* 0x001fca0000000000 */
[----:B------:R-:W0:Y:S01]  /*0550*/  SHFL.BFLY PT, R5, R10, 0x8, 0x1f ;  /* 0x0d001f000a057f89 */ /* 0x000e2200000e0000 */
[----:B------:R-:W-:Y:S01]  /*0560*/  LOP3.LUT R2, R3, 0x1c, RZ, 0xc0, !PT ;  /* 0x0000001c03027812 */ /* 0x000fe200078ec0ff */
[----:B------:R-:W-:-:S05]  /*0570*/  IMAD.SHL.U32 R3, R15, 0x20, RZ ;  /* 0x000000200f037824 */ /* 0x000fca00078e00ff */
[----:B------:R-:W-:Y:S01]  /*0580*/  LOP3.LUT R9, R3, R2, RZ, 0xfc, !PT ;  /* 0x0000000203097212 */ /* 0x000fe200078efcff */
[----:B0-----:R-:W-:-:S05]  /*0590*/  FADD R12, R10, R5 ;  /* 0x000000050a0c7221 */ /* 0x001fca0000000000 */
[----:B------:R-:W-:Y:S01]  /*05a0*/  @!P1 STS [R9+UR4], R12 ;  /* 0x0000000c09009988 */ /* 0x000fe20008000804 */
[----:B------:R-:W-:Y:S01]  /*05b0*/  LEA R4, R14, UR4, 0x2 ;  /* 0x000000040e047c11 */ /* 0x000fe2000f8e10ff */
[----:B------:R-:W-:Y:S06]  /*05c0*/  BAR.SYNC.DEFER_BLOCKING 0x0 ;  /* 0x0000000000007b1d */ /* 0x000fec0000010000 */
[----:B------:R-:W0:Y:S04]  /*05d0*/  @!P2 LDS R17, [R4] ;  /* 0x000000000411a984 */ /* 0x000e280000000800 */
[----:B0-----:R-:W0:Y:S02]  /*05e0*/  SHFL.BFLY PT, R10, R17, 0x4, 0x1f ;  /* 0x0c801f00110a7f89 */ /* 0x001e2400000e0000 */
[----:B0-----:R-:W-:-:S05]  /*05f0*/  FADD R10, R17, R10 ;  /* 0x0000000a110a7221 */ /* 0x001fca0000000000 */
[----:B------:R-:W0:Y:S02]  /*0600*/  SHFL.BFLY PT, R5, R10, 0x2, 0x1f ;  /* 0x0c401f000a057f89 */ /* 0x000e2400000e0000 */
[----:B0-----:R-:W-:-:S05]  /*0610*/  FADD R11, R10, R5 ;  /* 0x000000050a0b7221 */ /* 0x001fca0000000000 */
[----:B------:R-:W0:Y:S02]  /*0620*/  SHFL.BFLY PT, R18, R11, 0x1, 0x1f ;  /* 0x0c201f000b127f89 */ /* 0x000e2400000e0000 */
[----:B0-----:R-:W-:-:S05]  /*0630*/  FADD R13, R11, R18 ;  /* 0x000000120b0d7221 */ /* 0x001fca0000000000 */
[----:B------:R-:W-:Y:S01]  /*0640*/  @P0 STS [R4], R13 ;  /* 0x0000000d04000388 */ /* 0x000fe20000000800 */
[----:B------:R-:W-:Y:S06]  /*0650*/  BAR.SYNC.DEFER_BLOCKING 0x0 ;  /* 0x0000000000007b1d */ /* 0x000fec0000010000 */
[----:B------:R-:W0:Y:S02]  /*0660*/  LDS R5, [R3+UR4] ;  /* 0x0000000403057984 */ /* 0x000e240008000800 */
[----:B------:R-:W-:Y:S01]  /*0670*/  BAR.SYNC.DEFER_BLOCKING 0x0 ;  /* 0x0000000000007b1d */ /* 0x000fe20000010000 */
[----:B0-----:R-:W-:-:S04]  /*0680*/  FMUL R5, R5, 0.0078125 ;  /* 0x3c00000005057820 */ /* 0x001fc80000400000 */
[--C-:B------:R-:W-:Y:S01]  /*0690*/  FADD R7, R7, -R5.reuse ;  /* 0x8000000507077221 */ /* 0x100fe20000000000 */
[----:B------:R-:W-:-:S03]  /*06a0*/  FADD R20, R20, -R5 ;  /* 0x8000000514147221 */ /* 0x000fc60000000000 */
[----:B------:R-:W-:Y:S01]  /*06b0*/  FMUL R7, R7, R7 ;  /* 0x0000000707077220 */ /* 0x000fe20000400000 */
[----:B------:R-:W-:-:S03]  /*06c0*/  FADD R8, R8, -R5 ;  /* 0x8000000508087221 */ /* 0x000fc60000000000 */
[----:B------:R-:W-:Y:S01]  /*06d0*/  FFMA R7, R20, R20, R7 ;  /* 0x0000001414077223 */ /* 0x000fe20000000007 */
[----:B------:R-:W-:-:S03]  /*06e0*/  FADD R6, R6, -R5 ;  /* 0x8000000506067221 */ /* 0x000fc60000000000 */
[----:B------:R-:W-:-:S04]  /*06f0*/  FFMA R7, R8, R8, R7 ;  /* 0x0000000808077223 */ /* 0x000fc80000000007 */
[----:B------:R-:W-:-:S05]  /*0700*/  FFMA R7, R6, R6, R7 ;  /* 0x0000000606077223 */ /* 0x000fca0000000007 */
[----:B------:R-:W0:Y:S02]  /*0710*/  SHFL.BFLY PT, R6, R7, 0x10, 0x1f ;  /* 0x0e001f0007067f89 */ /* 0x000e2400000e0000 */
[----:B0-----:R-:W-:-:S05]  /*0720*/  FADD R6, R7, R6 ;  /* 0x0000000607067221 */ /* 0x001fca0000000000 */
[----:B------:R-:W0:Y:S02]  /*0730*/  SHFL.BFLY PT, R11, R6, 0x8, 0x1f ;  /* 0x0d001f00060b7f89 */ /* 0x000e2400000e0000 */
[----:B0-----:R-:W-:Y:S02]  /*0740*/  FADD R8, R6, R11 ;  /* 0x0000000b06087221 */ /* 0x001fe40000000000 */
[----:B------:R-:W0:Y:S03]  /*0750*/  LDC.64 R6, c[0x0][0x220] ;  /* 0x00008800ff067b82 */ /* 0x000e260000000a00 */
[----:B------:R1:W-:Y:S05]  /*0760*/  @!P1 STS [R9+UR4], R8 ;  /* 0x0000000809009988 */ /* 0x0003ea0008000804 */
[----:B------:R-:W-:Y:S08]  /*0770*/  BAR.SYNC.DEFER_BLOCKING 0x0 ;  /* 0x0000000000007b1d */ /* 0x000ff00000010000 */
[----:B-1----:R-:W1:Y:S01]  /*0780*/  LDC.64 R8, c[0x0][0x228] ;  /* 0x00008a00ff087b82 */ /* 0x002e620000000a00 */
[----:B------:R-:W2:Y:S04]  /*0790*/  @!P2 LDS R16, [R4] ;  /* 0x000000000410a984 */ /* 0x000ea80000000800 */
[----:B--2---:R-:W2:Y:S02]  /*07a0*/  SHFL.BFLY PT, R11, R16, 0x4, 0x1f ;  /* 0x0c801f00100b7f89 */ /* 0x004ea400000e0000 */
[----:B--2---:R-:W-:-:S05]  /*07b0*/  FADD R12, R16, R11 ;  /* 0x0000000b100c7221 */ /* 0x004fca0000000000 */
[----:B------:R-:W2:Y:S02]  /*07c0*/  SHFL.BFLY PT, R11, R12, 0x2, 0x1f ;  /* 0x0c401f000c0b7f89 */ /* 0x000ea400000e0000 */
[----:B--2---:R-:W-:-:S05]  /*07d0*/  FADD R15, R12, R11 ;  /* 0x0000000b0c0f7221 */ /* 0x004fca0000000000 */
[----:B------:R-:W2:Y:S02]  /*07e0*/  SHFL.BFLY PT, R10, R15, 0x1, 0x1f ;  /* 0x0c201f000f0a7f89 */ /* 0x000ea400000e0000 */
[----:B--2---:R-:W-:Y:S01]  /*07f0*/  FADD R17, R15, R10 ;  /* 0x0000000a0f117221 */ /* 0x004fe20000000000 */
[----:B------:R-:W-:Y:S01]  /*0800*/  SHF.R.U32.HI R13, RZ, 0x3, R14 ;  /* 0x00000003ff0d7819 */ /* 0x000fe2000001160e */
[----:B------:R-:W2:Y:S03]  /*0810*/  LDC.64 R10, c[0x0][0x230] ;  /* 0x00008c00ff0a7b82 */ /* 0x000ea60000000a00 */
[----:B------:R-:W-:Y:S05]  /*0820*/  @P0 STS [R4], R17 ;  /* 0x0000001104000388 */ /* 0x000fea0000000800 */
[----:B------:R-:W-:Y:S01]  /*0830*/  BAR.SYNC.DEFER_BLOCKING 0x0 ;  /* 0x0000000000007b1d */ /* 0x000fe20000010000 */
[----:B------:R-:W-:-:S05]  /*0840*/  SGXT.U32 R13, R13, 0x2 ;  /* 0x000000020d0d781a */ /* 0x000fca0000000000 */
[----:B------:R-:W3:Y:S01]  /*0850*/  LDS R3, [R3+UR4] ;  /* 0x0000000403037984 */ /* 0x000ee20008000800 */
[----:B------:R-:W-:Y:S01]  /*0860*/  LOP3.LUT P0, RZ, R2, R13, RZ, 0xfc, !PT ;  /* 0x0000000d02ff7212 */ /* 0x000fe2000780fcff */
[----:B0-----:R-:W-:-:S04]  /*0870*/  IMAD.WIDE R6, R0, 0x4, R6 ;  /* 0x0000000400067825 */ /* 0x001fc800078e0206 */
[----:B-1----:R-:W-:-:S04]  /*0880*/  IMAD.WIDE R8, R0, 0x4, R8 ;  /* 0x0000000400087825 */ /* 0x002fc800078e0208 */
[----:B--2---:R-:W-:-:S04]  /*0890*/  IMAD.WIDE R10, R0, 0x4, R10 ;  /* 0x00000004000a7825 */ /* 0x004fc800078e020a */
[----:B------:R0:W-:Y:S04]  /*08a0*/  @!P0 STG.E desc[UR6][R6.64], R5 ;  /* 0x0000000506008986 */ /* 0x0001e8000c101906 */
[----:B---3--:R0:W-:Y:S02]  /*08b0*/  @!P0 STG.E desc[UR6][R8.64], R3 ;  /* 0x0000000308008986 */ /* 0x0081e4000c101906 */
[----:B0-----:R-:W-:Y:S05]  /*08c0*/  @P0 EXIT ;  /* 0x000000000000094d */ /* 0x001fea0003800000 */
[----:B0-----:R-:W-:-:S07]  /*08d0*/  HFMA2.MMA R3, -RZ, RZ, 3.5, 0 ;  /* 0x43000000ff037435 */ /* 0x001fce00000001ff */
[----:B------:R-:W-:Y:S01]  /*08e0*/  STG.E desc[UR6][R10.64], R3 ;  /* 0x000000030a007986 */ /* 0x000fe2000c101906 */
[----:B------:R-:W-:Y:S05]  /*08f0*/  EXIT ;  /* 0x000000000000794d */ /* 0x000fea0003800000 */
.L_x_0:
[----:B------:R-:W-:-:S00]  /*0900*/  BRA `(.L_x_0) ;  /* 0xfffffffc00fc7947 */ /* 0x000fc0000383ffff */
[----:B------:R-:W-:-:S00]  /*0910*/  NOP ;  /* 0x0000000000007918 */ /* 0x000fc00000000000 */
        /* <DEDUP_REMOVED lines=14> */
.L_x_1:


//--------------------- .nv.shared.triton_per_fused_native_group_norm_8 --------------------------
	.section	.nv.shared.triton_per_fused_native_group_norm_8,"aw",@nobits
	.sectionflags	@""
	.align	16
	.zero		1024


//--------------------- .nv.constant0.triton_per_fused_native_group_norm_8 --------------------------
	.section	.nv.constant0.triton_per_fused_native_group_norm_8,"a",@progbits
	.sectionflags	@""
	.align	4
.nv.constant0.triton_per_fused_native_group_norm_8:
	.zero		576
